//
// Generated by NVIDIA NVVM Compiler
//
// Compiler Build ID: CL-36424714
// Cuda compilation tools, release 13.0, V13.0.88
// Based on NVVM 20.0.0
//

.version 9.0
.target sm_100
.address_size 64

	// .globl	_Z16calc_denominatorjjjjjPKdS0_S0_S0_S0_S0_Pd

.visible .entry _Z16calc_denominatorjjjjjPKdS0_S0_S0_S0_S0_Pd(
	.param .u32 _Z16calc_denominatorjjjjjPKdS0_S0_S0_S0_S0_Pd_param_0,
	.param .u32 _Z16calc_denominatorjjjjjPKdS0_S0_S0_S0_S0_Pd_param_1,
	.param .u32 _Z16calc_denominatorjjjjjPKdS0_S0_S0_S0_S0_Pd_param_2,
	.param .u32 _Z16calc_denominatorjjjjjPKdS0_S0_S0_S0_S0_Pd_param_3,
	.param .u32 _Z16calc_denominatorjjjjjPKdS0_S0_S0_S0_S0_Pd_param_4,
	.param .u64 .ptr .align 1 _Z16calc_denominatorjjjjjPKdS0_S0_S0_S0_S0_Pd_param_5,
	.param .u64 .ptr .align 1 _Z16calc_denominatorjjjjjPKdS0_S0_S0_S0_S0_Pd_param_6,
	.param .u64 .ptr .align 1 _Z16calc_denominatorjjjjjPKdS0_S0_S0_S0_S0_Pd_param_7,
	.param .u64 .ptr .align 1 _Z16calc_denominatorjjjjjPKdS0_S0_S0_S0_S0_Pd_param_8,
	.param .u64 .ptr .align 1 _Z16calc_denominatorjjjjjPKdS0_S0_S0_S0_S0_Pd_param_9,
	.param .u64 .ptr .align 1 _Z16calc_denominatorjjjjjPKdS0_S0_S0_S0_S0_Pd_param_10,
	.param .u64 .ptr .align 1 _Z16calc_denominatorjjjjjPKdS0_S0_S0_S0_S0_Pd_param_11
)
{
	.reg .pred 	%p<18>;
	.reg .b32 	%r<84>;
	.reg .b64 	%rd<89>;
	.reg .b64 	%fd<12>;

	ld.param.u32 	%r46, [_Z16calc_denominatorjjjjjPKdS0_S0_S0_S0_S0_Pd_param_0];
	ld.param.u32 	%r47, [_Z16calc_denominatorjjjjjPKdS0_S0_S0_S0_S0_Pd_param_1];
	ld.param.u32 	%r48, [_Z16calc_denominatorjjjjjPKdS0_S0_S0_S0_S0_Pd_param_2];
	ld.param.u32 	%r49, [_Z16calc_denominatorjjjjjPKdS0_S0_S0_S0_S0_Pd_param_3];
	ld.param.u32 	%r50, [_Z16calc_denominatorjjjjjPKdS0_S0_S0_S0_S0_Pd_param_4];
	ld.param.u64 	%rd10, [_Z16calc_denominatorjjjjjPKdS0_S0_S0_S0_S0_Pd_param_5];
	ld.param.u64 	%rd11, [_Z16calc_denominatorjjjjjPKdS0_S0_S0_S0_S0_Pd_param_6];
	ld.param.u64 	%rd12, [_Z16calc_denominatorjjjjjPKdS0_S0_S0_S0_S0_Pd_param_7];
	ld.param.u64 	%rd13, [_Z16calc_denominatorjjjjjPKdS0_S0_S0_S0_S0_Pd_param_8];
	ld.param.u64 	%rd14, [_Z16calc_denominatorjjjjjPKdS0_S0_S0_S0_S0_Pd_param_9];
	ld.param.u64 	%rd15, [_Z16calc_denominatorjjjjjPKdS0_S0_S0_S0_S0_Pd_param_10];
	ld.param.u64 	%rd16, [_Z16calc_denominatorjjjjjPKdS0_S0_S0_S0_S0_Pd_param_11];
	cvta.to.global.u64 	%rd1, %rd16;
	mov.u32 	%r51, %ctaid.x;
	mov.u32 	%r52, %ntid.x;
	mov.u32 	%r53, %tid.x;
	mad.lo.s32 	%r1, %r51, %r52, %r53;
	mov.u32 	%r54, %ctaid.y;
	mov.u32 	%r55, %ntid.y;
	mov.u32 	%r56, %tid.y;
	mad.lo.s32 	%r2, %r54, %r55, %r56;
	setp.ge.u32 	%p1, %r1, %r49;
	setp.ge.u32 	%p2, %r2, %r50;
	or.pred  	%p3, %p1, %p2;
	setp.eq.s32 	%p4, %r48, 0;
	or.pred  	%p5, %p3, %p4;
	@%p5 bra 	$L__BB0_17;
	cvt.u64.u32 	%rd17, %r1;
	cvta.to.global.u64 	%rd18, %rd10;
	cvta.to.global.u64 	%rd19, %rd11;
	cvta.to.global.u64 	%rd20, %rd12;
	cvta.to.global.u64 	%rd21, %rd14;
	cvta.to.global.u64 	%rd22, %rd15;
	setp.eq.s32 	%p6, %r47, 0;
	mul.wide.u32 	%rd23, %r2, 8;
	add.s64 	%rd2, %rd18, %rd23;
	add.s64 	%rd3, %rd19, %rd23;
	mul.wide.u32 	%rd24, %r1, 8;
	add.s64 	%rd4, %rd20, %rd24;
	add.s64 	%rd5, %rd21, %rd24;
	add.s64 	%rd6, %rd22, %rd24;
	mul.wide.u32 	%rd25, %r49, %r2;
	add.s64 	%rd7, %rd25, %rd17;
	mul.lo.s32 	%r3, %r50, %r49;
	mul.lo.s32 	%r4, %r3, %r46;
	setp.eq.s32 	%p7, %r46, 0;
	or.pred  	%p8, %p6, %p7;
	@%p8 bra 	$L__BB0_17;
	and.b32  	%r5, %r46, 7;
	add.s32 	%r6, %r5, -1;
	and.b32  	%r7, %r46, 3;
	ld.global.nc.f64 	%fd2, [%rd2];
	ld.global.nc.f64 	%fd3, [%rd3];
	ld.global.nc.f64 	%fd4, [%rd4];
	cvta.to.global.u64 	%rd26, %rd13;
	ld.global.nc.f64 	%fd5, [%rd26];
	ld.global.nc.f64 	%fd6, [%rd5];
	ld.global.nc.f64 	%fd7, [%rd6];
	add.f64 	%fd8, %fd2, %fd3;
	fma.rn.f64 	%fd9, %fd4, %fd5, %fd8;
	add.f64 	%fd10, %fd6, %fd9;
	add.f64 	%fd11, %fd7, %fd10;
	rcp.rn.f64 	%fd1, %fd11;
	and.b32  	%r8, %r46, -8;
	and.b32  	%r9, %r46, 1;
	neg.s32 	%r10, %r8;
	shl.b32 	%r11, %r3, 3;
	mul.lo.s32 	%r12, %r3, 5;
	mul.lo.s32 	%r13, %r3, 6;
	mul.lo.s32 	%r14, %r4, %r47;
	mov.b32 	%r70, 0;
$L__BB0_3:
	mul.lo.s32 	%r59, %r14, %r70;
	cvt.u64.u32 	%rd27, %r59;
	add.s64 	%rd8, %rd7, %rd27;
	mov.b32 	%r71, 0;
$L__BB0_4:
	setp.lt.u32 	%p9, %r46, 8;
	mul.lo.s32 	%r61, %r71, %r4;
	cvt.u64.u32 	%rd28, %r61;
	add.s64 	%rd9, %rd8, %rd28;
	mov.b32 	%r82, 0;
	@%p9 bra 	$L__BB0_7;
	mul.lo.s32 	%r77, %r3, 3;
	shl.b32 	%r78, %r3, 1;
	shl.b32 	%r76, %r3, 2;
	mul.lo.s32 	%r73, %r3, 7;
	mov.b32 	%r72, 0;
	mov.u32 	%r74, %r13;
	mov.u32 	%r75, %r12;
	mov.u32 	%r79, %r3;
	mov.u32 	%r80, %r10;
$L__BB0_6:
	.pragma "nounroll";
	cvt.u64.u32 	%rd29, %r72;
	add.s64 	%rd30, %rd9, %rd29;
	shl.b64 	%rd31, %rd30, 3;
	add.s64 	%rd32, %rd1, %rd31;
	st.global.f64 	[%rd32], %fd1;
	cvt.u64.u32 	%rd33, %r79;
	add.s64 	%rd34, %rd9, %rd33;
	shl.b64 	%rd35, %rd34, 3;
	add.s64 	%rd36, %rd1, %rd35;
	st.global.f64 	[%rd36], %fd1;
	cvt.u64.u32 	%rd37, %r78;
	add.s64 	%rd38, %rd9, %rd37;
	shl.b64 	%rd39, %rd38, 3;
	add.s64 	%rd40, %rd1, %rd39;
	st.global.f64 	[%rd40], %fd1;
	cvt.u64.u32 	%rd41, %r77;
	add.s64 	%rd42, %rd9, %rd41;
	shl.b64 	%rd43, %rd42, 3;
	add.s64 	%rd44, %rd1, %rd43;
	st.global.f64 	[%rd44], %fd1;
	cvt.u64.u32 	%rd45, %r76;
	add.s64 	%rd46, %rd9, %rd45;
	shl.b64 	%rd47, %rd46, 3;
	add.s64 	%rd48, %rd1, %rd47;
	st.global.f64 	[%rd48], %fd1;
	cvt.u64.u32 	%rd49, %r75;
	add.s64 	%rd50, %rd9, %rd49;
	shl.b64 	%rd51, %rd50, 3;
	add.s64 	%rd52, %rd1, %rd51;
	st.global.f64 	[%rd52], %fd1;
	cvt.u64.u32 	%rd53, %r74;
	add.s64 	%rd54, %rd9, %rd53;
	shl.b64 	%rd55, %rd54, 3;
	add.s64 	%rd56, %rd1, %rd55;
	st.global.f64 	[%rd56], %fd1;
	cvt.u64.u32 	%rd57, %r73;
	add.s64 	%rd58, %rd9, %rd57;
	shl.b64 	%rd59, %rd58, 3;
	add.s64 	%rd60, %rd1, %rd59;
	st.global.f64 	[%rd60], %fd1;
	add.s32 	%r80, %r80, 8;
	add.s32 	%r79, %r79, %r11;
	add.s32 	%r78, %r78, %r11;
	add.s32 	%r77, %r77, %r11;
	add.s32 	%r76, %r76, %r11;
	add.s32 	%r75, %r75, %r11;
	add.s32 	%r74, %r74, %r11;
	add.s32 	%r73, %r73, %r11;
	add.s32 	%r72, %r72, %r11;
	setp.ne.s32 	%p10, %r80, 0;
	mov.u32 	%r82, %r8;
	@%p10 bra 	$L__BB0_6;
$L__BB0_7:
	setp.eq.s32 	%p11, %r5, 0;
	@%p11 bra 	$L__BB0_15;
	setp.lt.u32 	%p12, %r6, 3;
	@%p12 bra 	$L__BB0_10;
	mul.lo.s32 	%r63, %r82, %r3;
	cvt.u64.u32 	%rd61, %r63;
	add.s64 	%rd62, %rd9, %rd61;
	shl.b64 	%rd63, %rd62, 3;
	add.s64 	%rd64, %rd1, %rd63;
	st.global.f64 	[%rd64], %fd1;
	add.s32 	%r64, %r63, %r3;
	cvt.u64.u32 	%rd65, %r64;
	add.s64 	%rd66, %rd9, %rd65;
	shl.b64 	%rd67, %rd66, 3;
	add.s64 	%rd68, %rd1, %rd67;
	st.global.f64 	[%rd68], %fd1;
	add.s32 	%r65, %r64, %r3;
	cvt.u64.u32 	%rd69, %r65;
	add.s64 	%rd70, %rd9, %rd69;
	shl.b64 	%rd71, %rd70, 3;
	add.s64 	%rd72, %rd1, %rd71;
	st.global.f64 	[%rd72], %fd1;
	add.s32 	%r66, %r65, %r3;
	cvt.u64.u32 	%rd73, %r66;
	add.s64 	%rd74, %rd9, %rd73;
	shl.b64 	%rd75, %rd74, 3;
	add.s64 	%rd76, %rd1, %rd75;
	st.global.f64 	[%rd76], %fd1;
	add.s32 	%r82, %r82, 4;
$L__BB0_10:
	setp.eq.s32 	%p13, %r7, 0;
	@%p13 bra 	$L__BB0_15;
	setp.eq.s32 	%p14, %r7, 1;
	@%p14 bra 	$L__BB0_13;
	mul.lo.s32 	%r67, %r82, %r3;
	cvt.u64.u32 	%rd77, %r67;
	add.s64 	%rd78, %rd9, %rd77;
	shl.b64 	%rd79, %rd78, 3;
	add.s64 	%rd80, %rd1, %rd79;
	st.global.f64 	[%rd80], %fd1;
	add.s32 	%r68, %r67, %r3;
	cvt.u64.u32 	%rd81, %r68;
	add.s64 	%rd82, %rd9, %rd81;
	shl.b64 	%rd83, %rd82, 3;
	add.s64 	%rd84, %rd1, %rd83;
	st.global.f64 	[%rd84], %fd1;
	add.s32 	%r82, %r82, 2;
$L__BB0_13:
	setp.eq.s32 	%p15, %r9, 0;
	@%p15 bra 	$L__BB0_15;
	mul.lo.s32 	%r69, %r82, %r3;
	cvt.u64.u32 	%rd85, %r69;
	add.s64 	%rd86, %rd9, %rd85;
	shl.b64 	%rd87, %rd86, 3;
	add.s64 	%rd88, %rd1, %rd87;
	st.global.f64 	[%rd88], %fd1;
$L__BB0_15:
	add.s32 	%r71, %r71, 1;
	setp.ne.s32 	%p16, %r71, %r47;
	@%p16 bra 	$L__BB0_4;
	add.s32 	%r70, %r70, 1;
	setp.ne.s32 	%p17, %r70, %r48;
	@%p17 bra 	$L__BB0_3;
$L__BB0_17:
	ret;

}


// ===== COMPILED SASS (sm_100) =====

	.target	sm_100

	.elftype	@"ET_EXEC"


//--------------------- .note.nv.tkinfo           --------------------------
	.section	.note.nv.tkinfo,"",@"SHT_NOTE"
	.sectionflags	@"SHF_NOTE_NV_TKINFO"
	.tkinfo
        /*0018*/ 	.word	0x00000002
        /*0030*/ 	.string	""
        /*0030*/ 	.string	"ptxas"
        /*0030*/ 	.string	"Cuda compilation tools, release 13.0, V13.0.88"
        /*0030*/ 	.string	"Build cuda_13.0.r13.0/compiler.36424714_0"
        /*0030*/ 	.string	"-arch sm_100 -m 64 "



//--------------------- .note.nv.cuinfo           --------------------------
	.section	.note.nv.cuinfo,"",@"SHT_NOTE"
	.sectionflags	@"SHF_NOTE_NV_CUINFO"
        /*0018*/ 	.short	0x0002
        /*001a*/ 	.short	0x0064
        /*001c*/ 	.short	0x0082
	.zero		2


//--------------------- .nv.info                  --------------------------
	.section	.nv.info,"",@"SHT_CUDA_INFO"
	.align	4


	//----- nvinfo : EIATTR_REGCOUNT
	.align		4
        /*0000*/ 	.byte	0x04, 0x2f
        /*0002*/ 	.short	(.L_1 - .L_0)
	.align		4
.L_0:
        /*0004*/ 	.word	index@(_Z16calc_denominatorjjjjjPKdS0_S0_S0_S0_S0_Pd)
        /*0008*/ 	.word	0x0000001f


	//----- nvinfo : EIATTR_FRAME_SIZE
	.align		4
.L_1:
        /*000c*/ 	.byte	0x04, 0x11
        /*000e*/ 	.short	(.L_3 - .L_2)
	.align		4
.L_2:
        /*0010*/ 	.word	index@($__internal_0_$__cuda_sm20_dblrcp_rn_slowpath_v3)
        /*0014*/ 	.word	0x00000000


	//----- nvinfo : EIATTR_FRAME_SIZE
	.align		4
.L_3:
        /*0018*/ 	.byte	0x04, 0x11
        /*001a*/ 	.short	(.L_5 - .L_4)
	.align		4
.L_4:
        /*001c*/ 	.word	index@(_Z16calc_denominatorjjjjjPKdS0_S0_S0_S0_S0_Pd)
        /*0020*/ 	.word	0x00000000


	//----- nvinfo : EIATTR_MIN_STACK_SIZE
	.align		4
.L_5:
        /*0024*/ 	.byte	0x04, 0x12
        /*0026*/ 	.short	(.L_7 - .L_6)
	.align		4
.L_6:
        /*0028*/ 	.word	index@(_Z16calc_denominatorjjjjjPKdS0_S0_S0_S0_S0_Pd)
        /*002c*/ 	.word	0x00000000
.L_7:


//--------------------- .nv.compat                --------------------------
	.section	.nv.compat,"",@"SHT_CUDA_COMPAT_INFO"
	.align	4
        /*0000*/ 	.byte	0x02, 0x09, 0x00, 0x00, 0x02, 0x02, 0x01, 0x00, 0x02, 0x05, 0x05, 0x00, 0x03, 0x07, 0x01, 0x01
        /*0010*/ 	.byte	0x02, 0x03, 0x00, 0x00, 0x02, 0x06, 0x01, 0x00, 0x04, 0x0b, 0x08, 0x00, 0x01, 0x00, 0x00, 0x00
        /*0020*/ 	.byte	0x00, 0x00, 0x00, 0x00


//--------------------- .nv.info._Z16calc_denominatorjjjjjPKdS0_S0_S0_S0_S0_Pd --------------------------
	.section	.nv.info._Z16calc_denominatorjjjjjPKdS0_S0_S0_S0_S0_Pd,"",@"SHT_CUDA_INFO"
	.sectionflags	@""
	.align	4


	//----- nvinfo : EIATTR_CUDA_API_VERSION
	.align		4
        /*0000*/ 	.byte	0x04, 0x37
        /*0002*/ 	.short	(.L_9 - .L_8)
.L_8:
        /*0004*/ 	.word	0x00000082


	//----- nvinfo : EIATTR_KPARAM_INFO
	.align		4
.L_9:
        /*0008*/ 	.byte	0x04, 0x17
        /*000a*/ 	.short	(.L_11 - .L_10)
.L_10:
        /*000c*/ 	.word	0x00000000
        /*0010*/ 	.short	0x000b
        /*0012*/ 	.short	0x0048
        /*0014*/ 	.byte	0x00, 0xf5, 0x21, 0x00


	//----- nvinfo : EIATTR_KPARAM_INFO
	.align		4
.L_11:
        /*0018*/ 	.byte	0x04, 0x17
        /*001a*/ 	.short	(.L_13 - .L_12)
.L_12:
        /*001c*/ 	.word	0x00000000
        /*0020*/ 	.short	0x000a
        /*0022*/ 	.short	0x0040
        /*0024*/ 	.byte	0x00, 0xf5, 0x21, 0x00


	//----- nvinfo : EIATTR_KPARAM_INFO
	.align		4
.L_13:
        /*0028*/ 	.byte	0x04, 0x17
        /*002a*/ 	.short	(.L_15 - .L_14)
.L_14:
        /*002c*/ 	.word	0x00000000
        /*0030*/ 	.short	0x0009
        /*0032*/ 	.short	0x0038
        /*0034*/ 	.byte	0x00, 0xf5, 0x21, 0x00


	//----- nvinfo : EIATTR_KPARAM_INFO
	.align		4
.L_15:
        /*0038*/ 	.byte	0x04, 0x17
        /*003a*/ 	.short	(.L_17 - .L_16)
.L_16:
        /*003c*/ 	.word	0x00000000
        /*0040*/ 	.short	0x0008
        /*0042*/ 	.short	0x0030
        /*0044*/ 	.byte	0x00, 0xf5, 0x21, 0x00


	//----- nvinfo : EIATTR_KPARAM_INFO
	.align		4
.L_17:
        /*0048*/ 	.byte	0x04, 0x17
        /*004a*/ 	.short	(.L_19 - .L_18)
.L_18:
        /*004c*/ 	.word	0x00000000
        /*0050*/ 	.short	0x0007
        /*0052*/ 	.short	0x0028
        /*0054*/ 	.byte	0x00, 0xf5, 0x21, 0x00


	//----- nvinfo : EIATTR_KPARAM_INFO
	.align		4
.L_19:
        /*0058*/ 	.byte	0x04, 0x17
        /*005a*/ 	.short	(.L_21 - .L_20)
.L_20:
        /*005c*/ 	.word	0x00000000
        /*0060*/ 	.short	0x0006
        /*0062*/ 	.short	0x0020
        /*0064*/ 	.byte	0x00, 0xf5, 0x21, 0x00


	//----- nvinfo : EIATTR_KPARAM_INFO
	.align		4
.L_21:
        /*0068*/ 	.byte	0x04, 0x17
        /*006a*/ 	.short	(.L_23 - .L_22)
.L_22:
        /*006c*/ 	.word	0x00000000
        /*0070*/ 	.short	0x0005
        /*0072*/ 	.short	0x0018
        /*0074*/ 	.byte	0x00, 0xf5, 0x21, 0x00


	//----- nvinfo : EIATTR_KPARAM_INFO
	.align		4
.L_23:
        /*0078*/ 	.byte	0x04, 0x17
        /*007a*/ 	.short	(.L_25 - .L_24)
.L_24:
        /*007c*/ 	.word	0x00000000
        /*0080*/ 	.short	0x0004
        /*0082*/ 	.short	0x0010
        /*0084*/ 	.byte	0x00, 0xf0, 0x11, 0x00


	//----- nvinfo : EIATTR_KPARAM_INFO
	.align		4
.L_25:
        /*0088*/ 	.byte	0x04, 0x17
        /*008a*/ 	.short	(.L_27 - .L_26)
.L_26:
        /*008c*/ 	.word	0x00000000
        /*0090*/ 	.short	0x0003
        /*0092*/ 	.short	0x000c
        /*0094*/ 	.byte	0x00, 0xf0, 0x11, 0x00


	//----- nvinfo : EIATTR_KPARAM_INFO
	.align		4
.L_27:
        /*0098*/ 	.byte	0x04, 0x17
        /*009a*/ 	.short	(.L_29 - .L_28)
.L_28:
        /*009c*/ 	.word	0x00000000
        /*00a0*/ 	.short	0x0002
        /*00a2*/ 	.short	0x0008
        /*00a4*/ 	.byte	0x00, 0xf0, 0x11, 0x00


	//----- nvinfo : EIATTR_KPARAM_INFO
	.align		4
.L_29:
        /*00a8*/ 	.byte	0x04, 0x17
        /*00aa*/ 	.short	(.L_31 - .L_30)
.L_30:
        /*00ac*/ 	.word	0x00000000
        /*00b0*/ 	.short	0x0001
        /*00b2*/ 	.short	0x0004
        /*00b4*/ 	.byte	0x00, 0xf0, 0x11, 0x00


	//----- nvinfo : EIATTR_KPARAM_INFO
	.align		4
.L_31:
        /*00b8*/ 	.byte	0x04, 0x17
        /*00ba*/ 	.short	(.L_33 - .L_32)
.L_32:
        /*00bc*/ 	.word	0x00000000
        /*00c0*/ 	.short	0x0000
        /*00c2*/ 	.short	0x0000
        /*00c4*/ 	.byte	0x00, 0xf0, 0x11, 0x00


	//----- nvinfo : EIATTR_SPARSE_MMA_MASK
	.align		4
.L_33:
        /*00c8*/ 	.byte	0x03, 0x50
        /*00ca*/ 	.short	0x0000


	//----- nvinfo : EIATTR_MAXREG_COUNT
	.align		4
        /*00cc*/ 	.byte	0x03, 0x1b
        /*00ce*/ 	.short	0x00ff


	//----- nvinfo : EIATTR_MERCURY_ISA_VERSION
	.align		4
        /*00d0*/ 	.byte	0x03, 0x5f
        /*00d2*/ 	.short	0x0101


	//----- nvinfo : EIATTR_VRC_CTA_INIT_COUNT
	.align		4
        /*00d4*/ 	.byte	0x02, 0x4a
	.zero		1
	.zero		1


	//----- nvinfo : EIATTR_EXIT_INSTR_OFFSETS
	.align		4
        /*00d8*/ 	.byte	0x04, 0x1c
        /*00da*/ 	.short	(.L_35 - .L_34)


	//   ....[0]....
.L_34:
        /*00dc*/ 	.word	0x000000e0


	//   ....[1]....
        /*00e0*/ 	.word	0x00000180


	//   ....[2]....
        /*00e4*/ 	.word	0x00000d10


	//----- nvinfo : EIATTR_CRS_STACK_SIZE
	.align		4
.L_35:
        /*00e8*/ 	.byte	0x04, 0x1e
        /*00ea*/ 	.short	(.L_37 - .L_36)
.L_36:
        /*00ec*/ 	.word	0x00000000


	//----- nvinfo : EIATTR_CBANK_PARAM_SIZE
	.align		4
.L_37:
        /*00f0*/ 	.byte	0x03, 0x19
        /*00f2*/ 	.short	0x0050


	//----- nvinfo : EIATTR_PARAM_CBANK
	.align		4
        /*00f4*/ 	.byte	0x04, 0x0a
        /*00f6*/ 	.short	(.L_39 - .L_38)
	.align		4
.L_38:
        /*00f8*/ 	.word	index@(.nv.constant0._Z16calc_denominatorjjjjjPKdS0_S0_S0_S0_S0_Pd)
        /*00fc*/ 	.short	0x0380
        /*00fe*/ 	.short	0x0050


	//----- nvinfo : EIATTR_SW_WAR
	.align		4
.L_39:
        /*0100*/ 	.byte	0x04, 0x36
        /*0102*/ 	.short	(.L_41 - .L_40)
.L_40:
        /*0104*/ 	.word	0x00000008
.L_41:


//--------------------- .nv.callgraph             --------------------------
	.section	.nv.callgraph,"",@"SHT_CUDA_CALLGRAPH"
	.align	4
	.sectionentsize	8
	.align		4
        /*0000*/ 	.word	0x00000000
	.align		4
        /*0004*/ 	.word	0xffffffff
	.align		4
        /*0008*/ 	.word	0x00000000
	.align		4
        /*000c*/ 	.word	0xfffffffe
	.align		4
        /*0010*/ 	.word	0x00000000
	.align		4
        /*0014*/ 	.word	0xfffffffd
	.align		4
        /*0018*/ 	.word	0x00000000
	.align		4
        /*001c*/ 	.word	0xfffffffc


//--------------------- .text._Z16calc_denominatorjjjjjPKdS0_S0_S0_S0_S0_Pd --------------------------
	.section	.text._Z16calc_denominatorjjjjjPKdS0_S0_S0_S0_S0_Pd,"ax",@progbits
	.align	128
        .global         _Z16calc_denominatorjjjjjPKdS0_S0_S0_S0_S0_Pd
        .type           _Z16calc_denominatorjjjjjPKdS0_S0_S0_S0_S0_Pd,@function
        .size           _Z16calc_denominatorjjjjjPKdS0_S0_S0_S0_S0_Pd,(.L_x_14 - _Z16calc_denominatorjjjjjPKdS0_S0_S0_S0_S0_Pd)
        .other          _Z16calc_denominatorjjjjjPKdS0_S0_S0_S0_S0_Pd,@"STO_CUDA_ENTRY STV_DEFAULT"
_Z16calc_denominatorjjjjjPKdS0_S0_S0_S0_S0_Pd:
.text._Z16calc_denominatorjjjjjPKdS0_S0_S0_S0_S0_Pd:
[----:B------:R-:W-:Y:S01]  /*0000*/  LDC R1, c[0x0][0x37c] ;  /* 0x0000df00ff017b82 */ /* 0x000fe20000000800 */
[----:B------:R-:W0:Y:S07]  /*0010*/  S2R R0, SR_TID.Y ;  /* 0x0000000000007919 */ /* 0x000e2e0000002200 */
[----:B------:R-:W1:Y:S01]  /*0020*/  LDC R6, c[0x0][0x360] ;  /* 0x0000d800ff067b82 */ /* 0x000e620000000800 */
[----:B------:R-:W2:Y:S01]  /*0030*/  LDCU UR6, c[0x0][0x390] ;  /* 0x00007200ff0677ac */ /* 0x000ea20008000800 */
[----:B------:R-:W1:Y:S01]  /*0040*/  S2R R7, SR_TID.X ;  /* 0x0000000000077919 */ /* 0x000e620000002100 */
[----:B------:R-:W3:Y:S05]  /*0050*/  LDCU.64 UR8, c[0x0][0x388] ;  /* 0x00007100ff0877ac */ /* 0x000eea0008000a00 */
[----:B------:R-:W0:Y:S08]  /*0060*/  S2UR UR5, SR_CTAID.Y ;  /* 0x00000000000579c3 */ /* 0x000e300000002600 */
[----:B------:R-:W0:Y:S08]  /*0070*/  LDC R11, c[0x0][0x364] ;  /* 0x0000d900ff0b7b82 */ /* 0x000e300000000800 */
[----:B------:R-:W1:Y:S01]  /*0080*/  S2UR UR4, SR_CTAID.X ;  /* 0x00000000000479c3 */ /* 0x000e620000002500 */
[----:B0-----:R-:W-:-:S05]  /*0090*/  IMAD R11, R11, UR5, R0 ;  /* 0x000000050b0b7c24 */ /* 0x001fca000f8e0200 */
[----:B--2---:R-:W-:Y:S01]  /*00a0*/  ISETP.GE.U32.AND P0, PT, R11, UR6, PT ;  /* 0x000000060b007c0c */ /* 0x004fe2000bf06070 */
[----:B-1----:R-:W-:-:S05]  /*00b0*/  IMAD R6, R6, UR4, R7 ;  /* 0x0000000406067c24 */ /* 0x002fca000f8e0207 */
[----:B---3--:R-:W-:-:S04]  /*00c0*/  ISETP.GE.U32.OR P0, PT, R6, UR9, P0 ;  /* 0x0000000906007c0c */ /* 0x008fc80008706470 */
[----:B------:R-:W-:-:S13]  /*00d0*/  ISETP.EQ.OR P0, PT, RZ, UR8, P0 ;  /* 0x00000008ff007c0c */ /* 0x000fda0008702670 */
[----:B------:R-:W-:Y:S05]  /*00e0*/  @P0 EXIT ;  /* 0x000000000000094d */ /* 0x000fea0003800000 */
[----:B------:R-:W0:Y:S01]  /*00f0*/  LDCU.64 UR4, c[0x0][0x380] ;  /* 0x00007000ff0477ac */ /* 0x000e220008000a00 */
[----:B------:R-:W1:Y:S01]  /*0100*/  LDC.64 R4, c[0x0][0x398] ;  /* 0x0000e600ff047b82 */ /* 0x000e620000000a00 */
[----:B------:R-:W-:Y:S02]  /*0110*/  IMAD.MOV.U32 R7, RZ, RZ, RZ ;  /* 0x000000ffff077224 */ /* 0x000fe400078e00ff */
[----:B------:R-:W-:-:S05]  /*0120*/  IMAD.WIDE.U32 R2, R11, UR9, R6 ;  /* 0x000000090b027c25 */ /* 0x000fca000f8e0006 */
[----:B------:R-:W2:Y:S08]  /*0130*/  LDC.64 R12, c[0x0][0x3a0] ;  /* 0x0000e800ff0c7b82 */ /* 0x000eb00000000a00 */
[----:B------:R-:W3:Y:S01]  /*0140*/  LDC.64 R16, c[0x0][0x3a8] ;  /* 0x0000ea00ff107b82 */ /* 0x000ee20000000a00 */
[----:B0-----:R-:W-:-:S04]  /*0150*/  ISETP.NE.AND P0, PT, RZ, UR4, PT ;  /* 0x00000004ff007c0c */ /* 0x001fc8000bf05270 */
[----:B------:R-:W-:Y:S01]  /*0160*/  ISETP.EQ.OR P0, PT, RZ, UR5, !P0 ;  /* 0x00000005ff007c0c */ /* 0x000fe2000c702670 */
[----:B------:R-:W-:-:S12]  /*0170*/  UIMAD UR5, UR6, UR9, URZ ;  /* 0x00000009060572a4 */ /* 0x000fd8000f8e02ff */
[----:B------:R-:W-:Y:S05]  /*0180*/  @P0 EXIT ;  /* 0x000000000000094d */ /* 0x000fea0003800000 */
[----:B------:R-:W0:Y:S01]  /*0190*/  LDCU.64 UR20, c[0x0][0x358] ;  /* 0x00006b00ff1477ac */ /* 0x000e220008000a00 */
[----:B------:R-:W4:Y:S01]  /*01a0*/  LDC.64 R14, c[0x0][0x3b0] ;  /* 0x0000ec00ff0e7b82 */ /* 0x000f220000000a00 */
[----:B-1----:R-:W-:-:S04]  /*01b0*/  IMAD.WIDE.U32 R4, R11, 0x8, R4 ;  /* 0x000000080b047825 */ /* 0x002fc800078e0004 */
[----:B--2---:R-:W-:-:S03]  /*01c0*/  IMAD.WIDE.U32 R12, R11, 0x8, R12 ;  /* 0x000000080b0c7825 */ /* 0x004fc600078e000c */
[----:B------:R-:W1:Y:S08]  /*01d0*/  LDC.64 R8, c[0x0][0x3b8] ;  /* 0x0000ee00ff087b82 */ /* 0x000e700000000a00 */
[----:B------:R-:W2:Y:S01]  /*01e0*/  LDC.64 R10, c[0x0][0x3c0] ;  /* 0x0000f000ff0a7b82 */ /* 0x000ea20000000a00 */
[----:B0-----:R-:W5:Y:S01]  /*01f0*/  LDG.E.64.CONSTANT R4, desc[UR20][R4.64] ;  /* 0x0000001404047981 */ /* 0x001f62000c1e9b00 */
[----:B---3--:R-:W-:-:S03]  /*0200*/  IMAD.WIDE.U32 R16, R6, 0x8, R16 ;  /* 0x0000000806107825 */ /* 0x008fc600078e0010 */
[----:B------:R-:W5:Y:S04]  /*0210*/  LDG.E.64.CONSTANT R12, desc[UR20][R12.64] ;  /* 0x000000140c0c7981 */ /* 0x000f68000c1e9b00 */
[----:B------:R-:W3:Y:S04]  /*0220*/  LDG.E.64.CONSTANT R16, desc[UR20][R16.64] ;  /* 0x0000001410107981 */ /* 0x000ee8000c1e9b00 */
[----:B----4-:R-:W3:Y:S01]  /*0230*/  LDG.E.64.CONSTANT R14, desc[UR20][R14.64] ;  /* 0x000000140e0e7981 */ /* 0x010ee2000c1e9b00 */
[----:B-1----:R-:W-:-:S06]  /*0240*/  IMAD.WIDE.U32 R8, R6, 0x8, R8 ;  /* 0x0000000806087825 */ /* 0x002fcc00078e0008 */
[----:B------:R-:W4:Y:S01]  /*0250*/  LDG.E.64.CONSTANT R8, desc[UR20][R8.64] ;  /* 0x0000001408087981 */ /* 0x000f22000c1e9b00 */
[----:B--2---:R-:W-:-:S06]  /*0260*/  IMAD.WIDE.U32 R10, R6, 0x8, R10 ;  /* 0x00000008060a7825 */ /* 0x004fcc00078e000a */
[----:B------:R-:W2:Y:S01]  /*0270*/  LDG.E.64.CONSTANT R10, desc[UR20][R10.64] ;  /* 0x000000140a0a7981 */ /* 0x000ea2000c1e9b00 */
[----:B------:R-:W-:Y:S01]  /*0280*/  UIMAD UR13, UR5, UR4, URZ ;  /* 0x00000004050d72a4 */ /* 0x000fe2000f8e02ff */
[----:B------:R-:W-:Y:S01]  /*0290*/  BSSY.RECONVERGENT B0, `(.L_x_0) ;  /* 0x0000014000007945 */ /* 0x000fe20003800200 */
[----:B-----5:R-:W-:-:S08]  /*02a0*/  DADD R6, R4, R12 ;  /* 0x0000000004067229 */ /* 0x020fd0000000000c */
[----:B---3--:R-:W-:-:S08]  /*02b0*/  DFMA R6, R16, R14, R6 ;  /* 0x0000000e1006722b */ /* 0x008fd00000000006 */
[----:B----4-:R-:W-:-:S08]  /*02c0*/  DADD R6, R8, R6 ;  /* 0x0000000008067229 */ /* 0x010fd00000000006 */
[----:B--2---:R-:W-:-:S06]  /*02d0*/  DADD R6, R10, R6 ;  /* 0x000000000a067229 */ /* 0x004fcc0000000006 */
[----:B------:R-:W0:Y:S04]  /*02e0*/  MUFU.RCP64H R5, R7 ;  /* 0x0000000700057308 */ /* 0x000e280000001800 */
[----:B------:R-:W-:-:S05]  /*02f0*/  VIADD R4, R7, 0x300402 ;  /* 0x0030040207047836 */ /* 0x000fca0000000000 */
[----:B------:R-:W-:Y:S01]  /*0300*/  FSETP.GEU.AND P0, PT, |R4|, 5.8789094863358348022e-39, PT ;  /* 0x004004020400780b */ /* 0x000fe20003f0e200 */
[----:B0-----:R-:W-:-:S08]  /*0310*/  DFMA R12, -R6, R4, 1 ;  /* 0x3ff00000060c742b */ /* 0x001fd00000000104 */
[----:B------:R-:W-:-:S08]  /*0320*/  DFMA R12, R12, R12, R12 ;  /* 0x0000000c0c0c722b */ /* 0x000fd0000000000c */
[----:B------:R-:W-:-:S08]  /*0330*/  DFMA R12, R4, R12, R4 ;  /* 0x0000000c040c722b */ /* 0x000fd00000000004 */
[----:B------:R-:W-:-:S08]  /*0340*/  DFMA R8, -R6, R12, 1 ;  /* 0x3ff000000608742b */ /* 0x000fd0000000010c */
[----:B------:R-:W-:Y:S01]  /*0350*/  DFMA R4, R12, R8, R12 ;  /* 0x000000080c04722b */ /* 0x000fe2000000000c */
[----:B------:R-:W-:Y:S10]  /*0360*/  @P0 BRA `(.L_x_1) ;  /* 0x0000000000180947 */ /* 0x000ff40003800000 */
[----:B------:R-:W-:-:S05]  /*0370*/  LOP3.LUT R0, R7, 0x7fffffff, RZ, 0xc0, !PT ;  /* 0x7fffffff07007812 */ /* 0x000fca00078ec0ff */
[----:B------:R-:W-:Y:S01]  /*0380*/  VIADD R8, R0, 0xfff00000 ;  /* 0xfff0000000087836 */ /* 0x000fe20000000000 */
[----:B------:R-:W-:-:S07]  /*0390*/  MOV R0, 0x3b0 ;  /* 0x000003b000007802 */ /* 0x000fce0000000f00 */
[----:B------:R-:W-:Y:S05]  /*03a0*/  CALL.REL.NOINC `($__internal_0_$__cuda_sm20_dblrcp_rn_slowpath_v3) ;  /* 0x00000008005c7944 */ /* 0x000fea0003c00000 */
[----:B------:R-:W-:Y:S02]  /*03b0*/  IMAD.MOV.U32 R4, RZ, RZ, R6 ;  /* 0x000000ffff047224 */ /* 0x000fe400078e0006 */
[----:B------:R-:W-:-:S07]  /*03c0*/  IMAD.MOV.U32 R5, RZ, RZ, R7 ;  /* 0x000000ffff057224 */ /* 0x000fce00078e0007 */
.L_x_1:
[----:B------:R-:W-:Y:S05]  /*03d0*/  BSYNC.RECONVERGENT B0 ;  /* 0x0000000000007941 */ /* 0x000fea0003800200 */
.L_x_0:
[----:B------:R-:W0:Y:S01]  /*03e0*/  LDCU.64 UR6, c[0x0][0x380] ;  /* 0x00007000ff0677ac */ /* 0x000e220008000a00 */
[----:B------:R-:W-:Y:S01]  /*03f0*/  IMAD.MOV.U32 R24, RZ, RZ, RZ ;  /* 0x000000ffff187224 */ /* 0x000fe200078e00ff */
[----:B0-----:R-:W-:Y:S02]  /*0400*/  ULOP3.LUT UR4, UR6, 0x7, URZ, 0xc0, !UPT ;  /* 0x0000000706047892 */ /* 0x001fe4000f8ec0ff */
[----:B------:R-:W-:Y:S02]  /*0410*/  ULOP3.LUT UR15, UR6, 0xfffffff8, URZ, 0xc0, !UPT ;  /* 0xfffffff8060f7892 */ /* 0x000fe4000f8ec0ff */
[----:B------:R-:W-:Y:S02]  /*0420*/  UIADD3 UR4, UPT, UPT, UR4, -0x1, URZ ;  /* 0xffffffff04047890 */ /* 0x000fe4000fffe0ff */
[----:B------:R-:W-:Y:S02]  /*0430*/  UIMAD UR8, UR13, UR7, URZ ;  /* 0x000000070d0872a4 */ /* 0x000fe4000f8e02ff */
[----:B------:R-:W-:-:S02]  /*0440*/  ULOP3.LUT UR22, UR6, 0x3, URZ, 0xc0, !UPT ;  /* 0x0000000306167892 */ /* 0x000fc4000f8ec0ff */
[----:B------:R-:W-:Y:S02]  /*0450*/  ULOP3.LUT UP1, URZ, UR6, 0x7, URZ, 0xc0, !UPT ;  /* 0x0000000706ff7892 */ /* 0x000fe4000f82c0ff */
[----:B------:R-:W-:Y:S02]  /*0460*/  UIMAD UR6, UR5, 0x5, URZ ;  /* 0x00000005050678a4 */ /* 0x000fe4000f8e02ff */
[----:B------:R-:W-:Y:S02]  /*0470*/  UIMAD UR7, UR5, 0x6, URZ ;  /* 0x00000006050778a4 */ /* 0x000fe4000f8e02ff */
[----:B------:R-:W-:Y:S02]  /*0480*/  UIADD3 UR14, UPT, UPT, -UR15, URZ, URZ ;  /* 0x000000ff0f0e7290 */ /* 0x000fe4000fffe1ff */
[----:B------:R-:W-:-:S11]  /*0490*/  UISETP.GE.U32.AND UP0, UPT, UR4, 0x3, UPT ;  /* 0x000000030400788c */ /* 0x000fd6000bf06070 */
.L_x_8:
[----:B0-----:R-:W0:Y:S01]  /*04a0*/  LDCU UR4, c[0x0][0x388] ;  /* 0x00007100ff0477ac */ /* 0x001e220008000800 */
[C---:B-12---:R-:W-:Y:S02]  /*04b0*/  IMAD R7, R24.reuse, UR8, RZ ;  /* 0x0000000818077c24 */ /* 0x046fe4000f8e02ff */
[----:B------:R-:W-:Y:S02]  /*04c0*/  VIADD R24, R24, 0x1 ;  /* 0x0000000118187836 */ /* 0x000fe40000000000 */
[----:B------:R-:W-:Y:S01]  /*04d0*/  IMAD.MOV.U32 R25, RZ, RZ, RZ ;  /* 0x000000ffff197224 */ /* 0x000fe200078e00ff */
[----:B------:R-:W-:-:S05]  /*04e0*/  IADD3 R0, P1, PT, R7, R2, RZ ;  /* 0x0000000207007210 */ /* 0x000fca0007f3e0ff */
[----:B------:R-:W-:Y:S01]  /*04f0*/  IMAD.X R26, RZ, RZ, R3, P1 ;  /* 0x000000ffff1a7224 */ /* 0x000fe200008e0603 */
[----:B0-----:R-:W-:-:S13]  /*0500*/  ISETP.NE.AND P0, PT, R24, UR4, PT ;  /* 0x0000000418007c0c */ /* 0x001fda000bf05270 */
.L_x_7:
[----:B0-----:R-:W0:Y:S01]  /*0510*/  LDCU.64 UR26, c[0x0][0x380] ;  /* 0x00007000ff1a77ac */ /* 0x001e220008000a00 */
[C---:B-12---:R-:W-:Y:S02]  /*0520*/  IMAD R7, R25.reuse, UR13, RZ ;  /* 0x0000000d19077c24 */ /* 0x046fe4000f8e02ff */
[----:B------:R-:W-:Y:S02]  /*0530*/  VIADD R25, R25, 0x1 ;  /* 0x0000000119197836 */ /* 0x000fe40000000000 */
[----:B------:R-:W-:Y:S01]  /*0540*/  IMAD.MOV.U32 R14, RZ, RZ, RZ ;  /* 0x000000ffff0e7224 */ /* 0x000fe200078e00ff */
[----:B------:R-:W-:-:S05]  /*0550*/  IADD3 R20, P2, PT, R7, R0, RZ ;  /* 0x0000000007147210 */ /* 0x000fca0007f5e0ff */
[----:B------:R-:W-:Y:S01]  /*0560*/  IMAD.X R21, RZ, RZ, R26, P2 ;  /* 0x000000ffff157224 */ /* 0x000fe200010e061a */
[----:B0-----:R-:W-:Y:S01]  /*0570*/  UISETP.GE.U32.AND UP2, UPT, UR26, 0x8, UPT ;  /* 0x000000081a00788c */ /* 0x001fe2000bf46070 */
[----:B------:R-:W-:-:S08]  /*0580*/  ISETP.NE.AND P1, PT, R25, UR27, PT ;  /* 0x0000001b19007c0c */ /* 0x000fd0000bf25270 */
[----:B------:R-:W-:Y:S05]  /*0590*/  BRA.U !UP2, `(.L_x_2) ;  /* 0x000000010af87547 */ /* 0x000fea000b800000 */
[----:B------:R-:W0:Y:S01]  /*05a0*/  LDCU.64 UR24, c[0x0][0x3c8] ;  /* 0x00007900ff1877ac */ /* 0x000e220008000a00 */
[----:B------:R-:W-:Y:S02]  /*05b0*/  UIMAD UR16, UR5, 0x3, URZ ;  /* 0x00000003051078a4 */ /* 0x000fe4000f8e02ff */
[----:B------:R-:W-:Y:S02]  /*05c0*/  USHF.L.U32 UR17, UR5, 0x1, URZ ;  /* 0x0000000105117899 */ /* 0x000fe400080006ff */
[----:B------:R-:W-:Y:S02]  /*05d0*/  USHF.L.U32 UR18, UR5, 0x2, URZ ;  /* 0x0000000205127899 */ /* 0x000fe400080006ff */
[----:B------:R-:W-:Y:S01]  /*05e0*/  UIMAD UR19, UR5, 0x7, URZ ;  /* 0x00000007051378a4 */ /* 0x000fe2000f8e02ff */
[----:B------:R-:W-:Y:S01]  /*05f0*/  UMOV UR4, URZ ;  /* 0x000000ff00047c82 */ /* 0x000fe20008000000 */
[----:B------:R-:W-:Y:S01]  /*0600*/  UMOV UR9, UR7 ;  /* 0x0000000700097c82 */ /* 0x000fe20008000000 */
[----:B------:R-:W-:Y:S01]  /*0610*/  UMOV UR10, UR6 ;  /* 0x00000006000a7c82 */ /* 0x000fe20008000000 */
[----:B------:R-:W-:Y:S01]  /*0620*/  UMOV UR11, UR5 ;  /* 0x00000005000b7c82 */ /* 0x000fe20008000000 */
[----:B------:R-:W-:-:S07]  /*0630*/  UMOV UR12, UR14 ;  /* 0x0000000e000c7c82 */ /* 0x000fce0008000000 */
.L_x_3:
[C---:B-1----:R-:W-:Y:S01]  /*0640*/  IADD3 R9, P2, PT, R20.reuse, UR17, RZ ;  /* 0x0000001114097c10 */ /* 0x042fe2000ff5e0ff */
[----:B------:R-:W-:Y:S01]  /*0650*/  UIADD3 UR12, UPT, UPT, UR12, 0x8, URZ ;  /* 0x000000080c0c7890 */ /* 0x000fe2000fffe0ff */
[C---:B------:R-:W-:Y:S01]  /*0660*/  IADD3 R11, P3, PT, R20.reuse, UR4, RZ ;  /* 0x00000004140b7c10 */ /* 0x040fe2000ff7e0ff */
[----:B------:R-:W-:Y:S01]  /*0670*/  ULEA UR4, UR5, UR4, 0x3 ;  /* 0x0000000405047291 */ /* 0x000fe2000f8e18ff */
[C---:B------:R-:W-:Y:S01]  /*0680*/  IADD3 R7, P4, PT, R20.reuse, UR11, RZ ;  /* 0x0000000b14077c10 */ /* 0x040fe2000ff9e0ff */
[--C-:B------:R-:W-:Y:S01]  /*0690*/  IMAD.X R10, RZ, RZ, R21.reuse, P2 ;  /* 0x000000ffff0a7224 */ /* 0x100fe200010e0615 */
[----:B0-----:R-:W-:Y:S01]  /*06a0*/  LEA R8, P2, R9, UR24, 0x3 ;  /* 0x0000001809087c11 */ /* 0x001fe2000f8418ff */
[--C-:B------:R-:W-:Y:S01]  /*06b0*/  IMAD.X R14, RZ, RZ, R21.reuse, P3 ;  /* 0x000000ffff0e7224 */ /* 0x100fe200018e0615 */
[----:B------:R-:W-:Y:S01]  /*06c0*/  LEA R22, P3, R11, UR24, 0x3 ;  /* 0x000000180b167c11 */ /* 0x000fe2000f8618ff */
[--C-:B------:R-:W-:Y:S01]  /*06d0*/  IMAD.X R12, RZ, RZ, R21.reuse, P4 ;  /* 0x000000ffff0c7224 */ /* 0x100fe200020e0615 */
[----:B------:R-:W-:Y:S01]  /*06e0*/  LEA.HI.X R9, R9, UR25, R10, 0x3, P2 ;  /* 0x0000001909097c11 */ /* 0x000fe200090f1c0a */
[----:B------:R-:W-:Y:S01]  /*06f0*/  UISETP.NE.AND UP2, UPT, UR12, URZ, UPT ;  /* 0x000000ff0c00728c */ /* 0x000fe2000bf45270 */
[----:B------:R-:W-:Y:S01]  /*0700*/  LEA.HI.X R23, R11, UR25, R14, 0x3, P3 ;  /* 0x000000190b177c11 */ /* 0x000fe200098f1c0e */
[----:B------:R-:W-:Y:S01]  /*0710*/  ULEA UR11, UR5, UR11, 0x3 ;  /* 0x0000000b050b7291 */ /* 0x000fe2000f8e18ff */
[C---:B------:R-:W-:Y:S01]  /*0720*/  IADD3 R15, P2, PT, R20.reuse, UR10, RZ ;  /* 0x0000000a140f7c10 */ /* 0x040fe2000ff5e0ff */
[----:B------:R-:W-:Y:S01]  /*0730*/  ULEA UR17, UR5, UR17, 0x3 ;  /* 0x0000001105117291 */ /* 0x000fe2000f8e18ff */
[C---:B------:R-:W-:Y:S01]  /*0740*/  IADD3 R11, P3, PT, R20.reuse, UR16, RZ ;  /* 0x00000010140b7c10 */ /* 0x040fe2000ff7e0ff */
[----:B------:R1:W-:Y:S01]  /*0750*/  STG.E.64 desc[UR20][R22.64], R4 ;  /* 0x0000000416007986 */ /* 0x0003e2000c101b14 */
[----:B------:R-:W-:Y:S01]  /*0760*/  LEA R6, P4, R7, UR24, 0x3 ;  /* 0x0000001807067c11 */ /* 0x000fe2000f8818ff */
[--C-:B------:R-:W-:Y:S01]  /*0770*/  IMAD.X R16, RZ, RZ, R21.reuse, P2 ;  /* 0x000000ffff107224 */ /* 0x100fe200010e0615 */
[----:B------:R-:W-:Y:S01]  /*0780*/  LEA R14, P2, R15, UR24, 0x3 ;  /* 0x000000180f0e7c11 */ /* 0x000fe2000f8418ff */
[--C-:B------:R-:W-:Y:S01]  /*0790*/  IMAD.X R28, RZ, RZ, R21.reuse, P3 ;  /* 0x000000ffff1c7224 */ /* 0x100fe200018e0615 */
[----:B------:R-:W-:Y:S01]  /*07a0*/  LEA.HI.X R7, R7, UR25, R12, 0x3, P4 ;  /* 0x0000001907077c11 */ /* 0x000fe2000a0f1c0c */
[----:B------:R-:W-:Y:S01]  /*07b0*/  ULEA UR16, UR5, UR16, 0x3 ;  /* 0x0000001005107291 */ /* 0x000fe2000f8e18ff */
[C---:B------:R-:W-:Y:S01]  /*07c0*/  IADD3 R13, P4, PT, R20.reuse, UR18, RZ ;  /* 0x00000012140d7c10 */ /* 0x040fe2000ff9e0ff */
[----:B------:R-:W-:Y:S01]  /*07d0*/  ULEA UR18, UR5, UR18, 0x3 ;  /* 0x0000001205127291 */ /* 0x000fe2000f8e18ff */
[----:B------:R-:W-:Y:S01]  /*07e0*/  LEA R10, P3, R11, UR24, 0x3 ;  /* 0x000000180b0a7c11 */ /* 0x000fe2000f8618ff */
[----:B------:R1:W-:Y:S01]  /*07f0*/  STG.E.64 desc[UR20][R6.64], R4 ;  /* 0x0000000406007986 */ /* 0x0003e2000c101b14 */
[----:B------:R-:W-:Y:S01]  /*0800*/  LEA.HI.X R15, R15, UR25, R16, 0x3, P2 ;  /* 0x000000190f0f7c11 */ /* 0x000fe200090f1c10 */
[--C-:B------:R-:W-:Y:S01]  /*0810*/  IMAD.X R18, RZ, RZ, R21.reuse, P4 ;  /* 0x000000ffff127224 */ /* 0x100fe200020e0615 */
[----:B------:R-:W-:Y:S01]  /*0820*/  LEA.HI.X R11, R11, UR25, R28, 0x3, P3 ;  /* 0x000000190b0b7c11 */ /* 0x000fe200098f1c1c */
[----:B------:R1:W-:Y:S01]  /*0830*/  STG.E.64 desc[UR20][R8.64], R4 ;  /* 0x0000000408007986 */ /* 0x0003e2000c101b14 */
[C---:B------:R-:W-:Y:S01]  /*0840*/  IADD3 R17, P2, PT, R20.reuse, UR9, RZ ;  /* 0x0000000914117c10 */ /* 0x040fe2000ff5e0ff */
[----:B------:R-:W-:Y:S01]  /*0850*/  ULEA UR10, UR5, UR10, 0x3 ;  /* 0x0000000a050a7291 */ /* 0x000fe2000f8e18ff */
[----:B------:R-:W-:Y:S01]  /*0860*/  IADD3 R19, P3, PT, R20, UR19, RZ ;  /* 0x0000001314137c10 */ /* 0x000fe2000ff7e0ff */
[----:B------:R1:W-:Y:S01]  /*0870*/  STG.E.64 desc[UR20][R10.64], R4 ;  /* 0x000000040a007986 */ /* 0x0003e2000c101b14 */
[----:B------:R-:W-:Y:S01]  /*0880*/  LEA R12, P4, R13, UR24, 0x3 ;  /* 0x000000180d0c7c11 */ /* 0x000fe2000f8818ff */
[--C-:B------:R-:W-:Y:S01]  /*0890*/  IMAD.X R27, RZ, RZ, R21.reuse, P2 ;  /* 0x000000ffff1b7224 */ /* 0x100fe200010e0615 */
[----:B------:R-:W-:Y:S01]  /*08a0*/  LEA R16, P2, R17, UR24, 0x3 ;  /* 0x0000001811107c11 */ /* 0x000fe2000f8418ff */
[----:B------:R-:W-:Y:S01]  /*08b0*/  IMAD.X R28, RZ, RZ, R21, P3 ;  /* 0x000000ffff1c7224 */ /* 0x000fe200018e0615 */
[----:B------:R-:W-:Y:S01]  /*08c0*/  LEA.HI.X R13, R13, UR25, R18, 0x3, P4 ;  /* 0x000000190d0d7c11 */ /* 0x000fe2000a0f1c12 */
[----:B------:R-:W-:Y:S01]  /*08d0*/  ULEA UR9, UR5, UR9, 0x3 ;  /* 0x0000000905097291 */ /* 0x000fe2000f8e18ff */
[----:B------:R-:W-:Y:S01]  /*08e0*/  LEA R18, P3, R19, UR24, 0x3 ;  /* 0x0000001813127c11 */ /* 0x000fe2000f8618ff */
[----:B------:R-:W-:Y:S01]  /*08f0*/  ULEA UR19, UR5, UR19, 0x3 ;  /* 0x0000001305137291 */ /* 0x000fe2000f8e18ff */
[----:B------:R-:W-:Y:S01]  /*0900*/  LEA.HI.X R17, R17, UR25, R27, 0x3, P2 ;  /* 0x0000001911117c11 */ /* 0x000fe200090f1c1b */
[----:B------:R1:W-:Y:S01]  /*0910*/  STG.E.64 desc[UR20][R12.64], R4 ;  /* 0x000000040c007986 */ /* 0x0003e2000c101b14 */
[----:B------:R-:W-:-:S03]  /*0920*/  LEA.HI.X R19, R19, UR25, R28, 0x3, P3 ;  /* 0x0000001913137c11 */ /* 0x000fc600098f1c1c */
[----:B------:R1:W-:Y:S04]  /*0930*/  STG.E.64 desc[UR20][R14.64], R4 ;  /* 0x000000040e007986 */ /* 0x0003e8000c101b14 */
[----:B------:R1:W-:Y:S04]  /*0940*/  STG.E.64 desc[UR20][R16.64], R4 ;  /* 0x0000000410007986 */ /* 0x0003e8000c101b14 */
[----:B------:R1:W-:Y:S01]  /*0950*/  STG.E.64 desc[UR20][R18.64], R4 ;  /* 0x0000000412007986 */ /* 0x0003e2000c101b14 */
[----:B------:R-:W-:Y:S05]  /*0960*/  BRA.U UP2, `(.L_x_3) ;  /* 0xfffffffd02347547 */ /* 0x000fea000b83ffff */
[----:B-1----:R-:W-:-:S07]  /*0970*/  IMAD.U32 R14, RZ, RZ, UR15 ;  /* 0x0000000fff0e7e24 */ /* 0x002fce000f8e00ff */
.L_x_2:
[----:B------:R-:W-:Y:S05]  /*0980*/  BRA.U !UP1, `(.L_x_4) ;  /* 0x0000000109d87547 */ /* 0x000fea000b800000 */
[----:B------:R-:W-:Y:S01]  /*0990*/  UISETP.NE.AND UP2, UPT, UR22, URZ, UPT ;  /* 0x000000ff1600728c */ /* 0x000fe2000bf45270 */
[----:B------:R-:W-:Y:S10]  /*09a0*/  BRA.U !UP0, `(.L_x_5) ;  /* 0x0000000108687547 */ /* 0x000ff4000b800000 */
[----:B------:R-:W0:Y:S01]  /*09b0*/  LDCU.64 UR10, c[0x0][0x3c8] ;  /* 0x00007900ff0a77ac */ /* 0x000e220008000a00 */
[C---:B------:R-:W-:Y:S02]  /*09c0*/  IMAD R7, R14.reuse, UR5, RZ ;  /* 0x000000050e077c24 */ /* 0x040fe4000f8e02ff */
[----:B------:R-:W-:-:S03]  /*09d0*/  VIADD R14, R14, 0x4 ;  /* 0x000000040e0e7836 */ /* 0x000fc60000000000 */
[C---:B------:R-:W-:Y:S01]  /*09e0*/  IADD3 R8, P2, PT, R7.reuse, R20, RZ ;  /* 0x0000001407087210 */ /* 0x040fe20007f5e0ff */
[----:B------:R-:W-:-:S04]  /*09f0*/  VIADD R7, R7, UR5 ;  /* 0x0000000507077c36 */ /* 0x000fc80008000000 */
[----:B------:R-:W-:Y:S01]  /*0a00*/  IMAD.X R11, RZ, RZ, R21, P2 ;  /* 0x000000ffff0b7224 */ /* 0x000fe200010e0615 */
[C---:B------:R-:W-:Y:S01]  /*0a10*/  IADD3 R12, P3, PT, R7.reuse, R20, RZ ;  /* 0x00000014070c7210 */ /* 0x040fe20007f7e0ff */
[----:B------:R-:W-:Y:S01]  /*0a20*/  VIADD R9, R7, UR5 ;  /* 0x0000000507097c36 */ /* 0x000fe20008000000 */
[----:B0-----:R-:W-:-:S04]  /*0a30*/  LEA R6, P2, R8, UR10, 0x3 ;  /* 0x0000000a08067c11 */ /* 0x001fc8000f8418ff */
[CC--:B------:R-:W-:Y:S02]  /*0a40*/  IADD3 R15, P4, PT, R9.reuse, R20.reuse, RZ ;  /* 0x00000014090f7210 */ /* 0x0c0fe40007f9e0ff */
[----:B------:R-:W-:Y:S01]  /*0a50*/  LEA.HI.X R7, R8, UR11, R11, 0x3, P2 ;  /* 0x0000000b08077c11 */ /* 0x000fe200090f1c0b */
[----:B------:R-:W-:Y:S02]  /*0a60*/  VIADD R11, R9, UR5 ;  /* 0x00000005090b7c36 */ /* 0x000fe40008000000 */
[--C-:B------:R-:W-:Y:S01]  /*0a70*/  IMAD.X R9, RZ, RZ, R21.reuse, P3 ;  /* 0x000000ffff097224 */ /* 0x100fe200018e0615 */
[----:B------:R-:W-:Y:S01]  /*0a80*/  LEA R8, P3, R12, UR10, 0x3 ;  /* 0x0000000a0c087c11 */ /* 0x000fe2000f8618ff */
[----:B------:R-:W-:Y:S01]  /*0a90*/  IMAD.X R18, RZ, RZ, R21, P4 ;  /* 0x000000ffff127224 */ /* 0x000fe200020e0615 */
[----:B------:R-:W-:Y:S01]  /*0aa0*/  IADD3 R13, P2, PT, R11, R20, RZ ;  /* 0x000000140b0d7210 */ /* 0x000fe20007f5e0ff */
[----:B------:R0:W-:Y:S01]  /*0ab0*/  STG.E.64 desc[UR20][R6.64], R4 ;  /* 0x0000000406007986 */ /* 0x0001e2000c101b14 */
[----:B------:R-:W-:-:S02]  /*0ac0*/  LEA R10, P4, R15, UR10, 0x3 ;  /* 0x0000000a0f0a7c11 */ /* 0x000fc4000f8818ff */
[----:B------:R-:W-:Y:S01]  /*0ad0*/  LEA.HI.X R9, R12, UR11, R9, 0x3, P3 ;  /* 0x0000000b0c097c11 */ /* 0x000fe200098f1c09 */
[----:B------:R-:W-:Y:S01]  /*0ae0*/  IMAD.X R16, RZ, RZ, R21, P2 ;  /* 0x000000ffff107224 */ /* 0x000fe200010e0615 */
[----:B------:R-:W-:Y:S02]  /*0af0*/  LEA R12, P2, R13, UR10, 0x3 ;  /* 0x0000000a0d0c7c11 */ /* 0x000fe4000f8418ff */
[----:B------:R-:W-:Y:S01]  /*0b00*/  LEA.HI.X R11, R15, UR11, R18, 0x3, P4 ;  /* 0x0000000b0f0b7c11 */ /* 0x000fe2000a0f1c12 */
[----:B------:R0:W-:Y:S01]  /*0b10*/  STG.E.64 desc[UR20][R8.64], R4 ;  /* 0x0000000408007986 */ /* 0x0001e2000c101b14 */
[----:B------:R-:W-:-:S03]  /*0b20*/  LEA.HI.X R13, R13, UR11, R16, 0x3, P2 ;  /* 0x0000000b0d0d7c11 */ /* 0x000fc600090f1c10 */
[----:B------:R0:W-:Y:S04]  /*0b30*/  STG.E.64 desc[UR20][R10.64], R4 ;  /* 0x000000040a007986 */ /* 0x0001e8000c101b14 */
[----:B------:R0:W-:Y:S02]  /*0b40*/  STG.E.64 desc[UR20][R12.64], R4 ;  /* 0x000000040c007986 */ /* 0x0001e4000c101b14 */
.L_x_5:
[----:B------:R-:W-:Y:S05]  /*0b50*/  BRA.U !UP2, `(.L_x_4) ;  /* 0x000000010a647547 */ /* 0x000fea000b800000 */
[----:B------:R-:W-:Y:S02]  /*0b60*/  UISETP.NE.AND UP2, UPT, UR22, 0x1, UPT ;  /* 0x000000011600788c */ /* 0x000fe4000bf45270 */
[----:B------:R-:W-:-:S07]  /*0b70*/  ULOP3.LUT UP3, URZ, UR26, 0x1, URZ, 0xc0, !UPT ;  /* 0x000000011aff7892 */ /* 0x000fce000f86c0ff */
[----:B------:R-:W-:Y:S05]  /*0b80*/  BRA.U !UP2, `(.L_x_6) ;  /* 0x000000010a387547 */ /* 0x000fea000b800000 */
[----:B------:R-:W1:Y:S01]  /*0b90*/  LDCU.64 UR10, c[0x0][0x3c8] ;  /* 0x00007900ff0a77ac */ /* 0x000e620008000a00 */
[C---:B0-----:R-:W-:Y:S02]  /*0ba0*/  IMAD R7, R14.reuse, UR5, RZ ;  /* 0x000000050e077c24 */ /* 0x041fe4000f8e02ff */
[----:B------:R-:W-:Y:S02]  /*0bb0*/  VIADD R14, R14, 0x2 ;  /* 0x000000020e0e7836 */ /* 0x000fe40000000000 */
[C---:B------:R-:W-:Y:S01]  /*0bc0*/  VIADD R9, R7.reuse, UR5 ;  /* 0x0000000507097c36 */ /* 0x040fe20008000000 */
[----:B------:R-:W-:-:S04]  /*0bd0*/  IADD3 R7, P2, PT, R7, R20, RZ ;  /* 0x0000001407077210 */ /* 0x000fc80007f5e0ff */
[----:B------:R-:W-:Y:S01]  /*0be0*/  IADD3 R9, P3, PT, R9, R20, RZ ;  /* 0x0000001409097210 */ /* 0x000fe20007f7e0ff */
[----:B------:R-:W-:-:S04]  /*0bf0*/  IMAD.X R10, RZ, RZ, R21, P2 ;  /* 0x000000ffff0a7224 */ /* 0x000fc800010e0615 */
[----:B------:R-:W-:Y:S01]  /*0c00*/  IMAD.X R12, RZ, RZ, R21, P3 ;  /* 0x000000ffff0c7224 */ /* 0x000fe200018e0615 */
[----:B-1----:R-:W-:Y:S02]  /*0c10*/  LEA R6, P2, R7, UR10, 0x3 ;  /* 0x0000000a07067c11 */ /* 0x002fe4000f8418ff */
[----:B------:R-:W-:Y:S02]  /*0c20*/  LEA R8, P3, R9, UR10, 0x3 ;  /* 0x0000000a09087c11 */ /* 0x000fe4000f8618ff */
[----:B------:R-:W-:Y:S02]  /*0c30*/  LEA.HI.X R7, R7, UR11, R10, 0x3, P2 ;  /* 0x0000000b07077c11 */ /* 0x000fe400090f1c0a */
[----:B------:R-:W-:-:S03]  /*0c40*/  LEA.HI.X R9, R9, UR11, R12, 0x3, P3 ;  /* 0x0000000b09097c11 */ /* 0x000fc600098f1c0c */
[----:B------:R1:W-:Y:S04]  /*0c50*/  STG.E.64 desc[UR20][R6.64], R4 ;  /* 0x0000000406007986 */ /* 0x0003e8000c101b14 */
[----:B------:R1:W-:Y:S02]  /*0c60*/  STG.E.64 desc[UR20][R8.64], R4 ;  /* 0x0000000408007986 */ /* 0x0003e4000c101b14 */
.L_x_6:
[----:B------:R-:W-:Y:S05]  /*0c70*/  BRA.U !UP3, `(.L_x_4) ;  /* 0x000000010b1c7547 */ /* 0x000fea000b800000 */
[----:B------:R-:W2:Y:S01]  /*0c80*/  LDCU.64 UR10, c[0x0][0x3c8] ;  /* 0x00007900ff0a77ac */ /* 0x000ea20008000a00 */
[----:B01----:R-:W-:-:S05]  /*0c90*/  IMAD R7, R14, UR5, RZ ;  /* 0x000000050e077c24 */ /* 0x003fca000f8e02ff */
[----:B------:R-:W-:-:S05]  /*0ca0*/  IADD3 R20, P2, PT, R7, R20, RZ ;  /* 0x0000001407147210 */ /* 0x000fca0007f5e0ff */
[----:B------:R-:W-:Y:S01]  /*0cb0*/  IMAD.X R21, RZ, RZ, R21, P2 ;  /* 0x000000ffff157224 */ /* 0x000fe200010e0615 */
[----:B--2---:R-:W-:-:S04]  /*0cc0*/  LEA R6, P2, R20, UR10, 0x3 ;  /* 0x0000000a14067c11 */ /* 0x004fc8000f8418ff */
[----:B------:R-:W-:-:S05]  /*0cd0*/  LEA.HI.X R7, R20, UR11, R21, 0x3, P2 ;  /* 0x0000000b14077c11 */ /* 0x000fca00090f1c15 */
[----:B------:R2:W-:Y:S04]  /*0ce0*/  STG.E.64 desc[UR20][R6.64], R4 ;  /* 0x0000000406007986 */ /* 0x0005e8000c101b14 */
.L_x_4:
[----:B------:R-:W-:Y:S05]  /*0cf0*/  @P1 BRA `(.L_x_7) ;  /* 0xfffffff800041947 */ /* 0x000fea000383ffff */
[----:B------:R-:W-:Y:S05]  /*0d00*/  @P0 BRA `(.L_x_8) ;  /* 0xfffffff400e40947 */ /* 0x000fea000383ffff */
[----:B------:R-:W-:Y:S05]  /*0d10*/  EXIT ;  /* 0x000000000000794d */ /* 0x000fea0003800000 */
        .weak           $__internal_0_$__cuda_sm20_dblrcp_rn_slowpath_v3
        .type           $__internal_0_$__cuda_sm20_dblrcp_rn_slowpath_v3,@function
        .size           $__internal_0_$__cuda_sm20_dblrcp_rn_slowpath_v3,(.L_x_14 - $__internal_0_$__cuda_sm20_dblrcp_rn_slowpath_v3)
$__internal_0_$__cuda_sm20_dblrcp_rn_slowpath_v3:
[----:B------:R-:W-:Y:S01]  /*0d20*/  IMAD.MOV.U32 R4, RZ, RZ, R6 ;  /* 0x000000ffff047224 */ /* 0x000fe200078e0006 */
[----:B------:R-:W-:Y:S01]  /*0d30*/  BSSY.RECONVERGENT B1, `(.L_x_9) ;  /* 0x0000025000017945 */ /* 0x000fe20003800200 */
[----:B------:R-:W-:-:S06]  /*0d40*/  IMAD.MOV.U32 R5, RZ, RZ, R7 ;  /* 0x000000ffff057224 */ /* 0x000fcc00078e0007 */
[----:B------:R-:W-:-:S14]  /*0d50*/  DSETP.GTU.AND P0, PT, |R4|, +INF , PT ;  /* 0x7ff000000400742a */ /* 0x000fdc0003f0c200 */
[----:B------:R-:W-:Y:S05]  /*0d60*/  @P0 BRA `(.L_x_10) ;  /* 0x00000000007c0947 */ /* 0x000fea0003800000 */
[----:B------:R-:W-:-:S05]  /*0d70*/  LOP3.LUT R9, R7, 0x7fffffff, RZ, 0xc0, !PT ;  /* 0x7fffffff07097812 */ /* 0x000fca00078ec0ff */
[----:B------:R-:W-:-:S05]  /*0d80*/  VIADD R6, R9, 0xffffffff ;  /* 0xffffffff09067836 */ /* 0x000fca0000000000 */
[----:B------:R-:W-:-:S13]  /*0d90*/  ISETP.GE.U32.AND P0, PT, R6, 0x7fefffff, PT ;  /* 0x7fefffff0600780c */ /* 0x000fda0003f06070 */
[----:B------:R-:W-:Y:S01]  /*0da0*/  @P0 LOP3.LUT R7, R5, 0x7ff00000, RZ, 0x3c, !PT ;  /* 0x7ff0000005070812 */ /* 0x000fe200078e3cff */
[----:B------:R-:W-:Y:S01]  /*0db0*/  @P0 IMAD.MOV.U32 R6, RZ, RZ, RZ ;  /* 0x000000ffff060224 */ /* 0x000fe200078e00ff */
[----:B------:R-:W-:Y:S06]  /*0dc0*/  @P0 BRA `(.L_x_11) ;  /* 0x00000000006c0947 */ /* 0x000fec0003800000 */
[----:B------:R-:W-:-:S13]  /*0dd0*/  ISETP.GE.U32.AND P0, PT, R9, 0x1000001, PT ;  /* 0x010000010900780c */ /* 0x000fda0003f06070 */
[----:B------:R-:W-:Y:S05]  /*0de0*/  @!P0 BRA `(.L_x_12) ;  /* 0x0000000000348947 */ /* 0x000fea0003800000 */
[----:B------:R-:W-:Y:S02]  /*0df0*/  VIADD R7, R5, 0xc0200000 ;  /* 0xc020000005077836 */ /* 0x000fe40000000000 */
[----:B------:R-:W-:Y:S02]  /*0e00*/  IMAD.MOV.U32 R6, RZ, RZ, R4 ;  /* 0x000000ffff067224 */ /* 0x000fe400078e0004 */
[----:B------:R-:W0:Y:S04]  /*0e10*/  MUFU.RCP64H R9, R7 ;  /* 0x0000000700097308 */ /* 0x000e280000001800 */
[----:B0-----:R-:W-:-:S08]  /*0e20*/  DFMA R10, -R6, R8, 1 ;  /* 0x3ff00000060a742b */ /* 0x001fd00000000108 */
[----:B------:R-:W-:-:S08]  /*0e30*/  DFMA R10, R10, R10, R10 ;  /* 0x0000000a0a0a722b */ /* 0x000fd0000000000a */
[----:B------:R-:W-:-:S08]  /*0e40*/  DFMA R10, R8, R10, R8 ;  /* 0x0000000a080a722b */ /* 0x000fd00000000008 */
[----:B------:R-:W-:-:S08]  /*0e50*/  DFMA R8, -R6, R10, 1 ;  /* 0x3ff000000608742b */ /* 0x000fd0000000010a */
[----:B------:R-:W-:-:S08]  /*0e60*/  DFMA R8, R10, R8, R10 ;  /* 0x000000080a08722b */ /* 0x000fd0000000000a */
[----:B------:R-:W-:-:S08]  /*0e70*/  DMUL R8, R8, 2.2250738585072013831e-308 ;  /* 0x0010000008087828 */ /* 0x000fd00000000000 */
[----:B------:R-:W-:-:S08]  /*0e80*/  DFMA R4, -R4, R8, 1 ;  /* 0x3ff000000404742b */ /* 0x000fd00000000108 */
[----:B------:R-:W-:-:S08]  /*0e90*/  DFMA R4, R4, R4, R4 ;  /* 0x000000040404722b */ /* 0x000fd00000000004 */
[----:B------:R-:W-:Y:S01]  /*0ea0*/  DFMA R6, R8, R4, R8 ;  /* 0x000000040806722b */ /* 0x000fe20000000008 */
[----:B------:R-:W-:Y:S10]  /*0eb0*/  BRA `(.L_x_11) ;  /* 0x0000000000307947 */ /* 0x000ff40003800000 */
.L_x_12:
[----:B------:R-:W-:Y:S01]  /*0ec0*/  DMUL R4, R4, 8.11296384146066816958e+31 ;  /* 0x4690000004047828 */ /* 0x000fe20000000000 */
[----:B------:R-:W-:-:S05]  /*0ed0*/  IMAD.MOV.U32 R6, RZ, RZ, R8 ;  /* 0x000000ffff067224 */ /* 0x000fca00078e0008 */
[----:B------:R-:W0:Y:S02]  /*0ee0*/  MUFU.RCP64H R7, R5 ;  /* 0x0000000500077308 */ /* 0x000e240000001800 */
[----:B0-----:R-:W-:-:S08]  /*0ef0*/  DFMA R8, -R4, R6, 1 ;  /* 0x3ff000000408742b */ /* 0x001fd00000000106 */
[----:B------:R-:W-:-:S08]  /*0f00*/  DFMA R8, R8, R8, R8 ;  /* 0x000000080808722b */ /* 0x000fd00000000008 */
[----:B------:R-:W-:-:S08]  /*0f10*/  DFMA R8, R6, R8, R6 ;  /* 0x000000080608722b */ /* 0x000fd00000000006 */
[----:B------:R-:W-:-:S08]  /*0f20*/  DFMA R6, -R4, R8, 1 ;  /* 0x3ff000000406742b */ /* 0x000fd00000000108 */
[----:B------:R-:W-:-:S08]  /*0f30*/  DFMA R6, R8, R6, R8 ;  /* 0x000000060806722b */ /* 0x000fd00000000008 */
[----:B------:R-:W-:Y:S01]  /*0f40*/  DMUL R6, R6, 8.11296384146066816958e+31 ;  /* 0x4690000006067828 */ /* 0x000fe20000000000 */
[----:B------:R-:W-:Y:S10]  /*0f50*/  BRA `(.L_x_11) ;  /* 0x0000000000087947 */ /* 0x000ff40003800000 */
.L_x_10:
[----:B------:R-:W-:Y:S01]  /*0f60*/  LOP3.LUT R7, R5, 0x80000, RZ, 0xfc, !PT ;  /* 0x0008000005077812 */ /* 0x000fe200078efcff */
[----:B------:R-:W-:-:S07]  /*0f70*/  IMAD.MOV.U32 R6, RZ, RZ, R4 ;  /* 0x000000ffff067224 */ /* 0x000fce00078e0004 */
.L_x_11:
[----:B------:R-:W-:Y:S05]  /*0f80*/  BSYNC.RECONVERGENT B1 ;  /* 0x0000000000017941 */ /* 0x000fea0003800200 */
.L_x_9:
[----:B------:R-:W-:Y:S02]  /*0f90*/  IMAD.MOV.U32 R4, RZ, RZ, R0 ;  /* 0x000000ffff047224 */ /* 0x000fe400078e0000 */
[----:B------:R-:W-:-:S04]  /*0fa0*/  IMAD.MOV.U32 R5, RZ, RZ, 0x0 ;  /* 0x00000000ff057424 */ /* 0x000fc800078e00ff */
[----:B------:R-:W-:Y:S05]  /*0fb0*/  RET.REL.NODEC R4 `(_Z16calc_denominatorjjjjjPKdS0_S0_S0_S0_S0_Pd) ;  /* 0xfffffff004107950 */ /* 0x000fea0003c3ffff */
.L_x_13:
[----:B------:R-:W-:-:S00]  /*0fc0*/  BRA `(.L_x_13) ;  /* 0xfffffffc00fc7947 */ /* 0x000fc0000383ffff */
[----:B------:R-:W-:-:S00]  /*0fd0*/  NOP ;  /* 0x0000000000007918 */ /* 0x000fc00000000000 */
        /* <DEDUP_REMOVED lines=10> */
.L_x_14:


//--------------------- .nv.shared.reserved.0     --------------------------
	.section	.nv.shared.reserved.0,"aw",@nobits
	.weak		__nv_reservedSMEM_offset_0_alias
	.size		__nv_reservedSMEM_offset_0_alias, 0, 64
	.other		__nv_reservedSMEM_offset_0_alias,@"STO_CUDA_RESERVED_SHARED STV_DEFAULT"
__nv_reservedSMEM_offset_0_alias:
	.zero		0
	.zero		64


//--------------------- .nv.constant0._Z16calc_denominatorjjjjjPKdS0_S0_S0_S0_S0_Pd --------------------------
	.section	.nv.constant0._Z16calc_denominatorjjjjjPKdS0_S0_S0_S0_S0_Pd,"a",@progbits
	.sectionflags	@""
	.align	4
.nv.constant0._Z16calc_denominatorjjjjjPKdS0_S0_S0_S0_S0_Pd:
	.zero		976


//--------------------- SYMBOLS --------------------------

	.type		.nv.reservedSmem.offset0,@object
	.size		.nv.reservedSmem.offset0,0x4
